//
// Generated by NVIDIA NVVM Compiler
//
// Compiler Build ID: CL-36424714
// Cuda compilation tools, release 13.0, V13.0.88
// Based on NVVM 20.0.0
//

.version 9.0
.target sm_100
.address_size 64

	// .globl	_Z4gemmPdS_S_iiii
.global .align 4 .b8 precalc_xorwow_matrix[102400];
.global .align 4 .b8 precalc_xorwow_offset_matrix[102400];
.global .align 4 .b8 mrg32k3aM1[2304];
.global .align 4 .b8 mrg32k3aM2[2304];
.global .align 4 .b8 mrg32k3aM1SubSeq[2016];
.global .align 4 .b8 mrg32k3aM2SubSeq[2016];
.global .align 4 .b8 mrg32k3aM1Seq[2304];
.global .align 4 .b8 mrg32k3aM2Seq[2304];
.const .align 8 .b8 __cr_lgamma_table[72];

.visible .entry _Z4gemmPdS_S_iiii(
	.param .u64 .ptr .align 1 _Z4gemmPdS_S_iiii_param_0,
	.param .u64 .ptr .align 1 _Z4gemmPdS_S_iiii_param_1,
	.param .u64 .ptr .align 1 _Z4gemmPdS_S_iiii_param_2,
	.param .u32 _Z4gemmPdS_S_iiii_param_3,
	.param .u32 _Z4gemmPdS_S_iiii_param_4,
	.param .u32 _Z4gemmPdS_S_iiii_param_5,
	.param .u32 _Z4gemmPdS_S_iiii_param_6
)
{
	.reg .pred 	%p<13>;
	.reg .b32 	%r<94>;
	.reg .b64 	%rd<70>;
	.reg .b64 	%fd<68>;

	ld.param.u64 	%rd4, [_Z4gemmPdS_S_iiii_param_0];
	ld.param.u64 	%rd5, [_Z4gemmPdS_S_iiii_param_1];
	ld.param.u32 	%r46, [_Z4gemmPdS_S_iiii_param_3];
	ld.param.u32 	%r44, [_Z4gemmPdS_S_iiii_param_4];
	ld.param.u32 	%r45, [_Z4gemmPdS_S_iiii_param_6];
	cvta.to.global.u64 	%rd1, %rd5;
	cvta.to.global.u64 	%rd2, %rd4;
	mov.u32 	%r48, %ctaid.y;
	mov.u32 	%r49, %ntid.y;
	mov.u32 	%r50, %tid.y;
	mad.lo.s32 	%r51, %r48, %r49, %r50;
	mov.u32 	%r52, %ctaid.x;
	mov.u32 	%r53, %ntid.x;
	mul.lo.s32 	%r2, %r52, %r53;
	mov.u32 	%r3, %tid.x;
	add.s32 	%r4, %r2, %r3;
	setp.ge.u32 	%p1, %r4, %r45;
	setp.ge.u32 	%p2, %r51, %r46;
	or.pred  	%p3, %p1, %p2;
	@%p3 bra 	$L__BB0_14;
	setp.lt.s32 	%p4, %r44, 1;
	mov.f64 	%fd67, 0d0000000000000000;
	@%p4 bra 	$L__BB0_13;
	mul.lo.s32 	%r5, %r44, %r51;
	and.b32  	%r6, %r44, 7;
	setp.lt.u32 	%p5, %r44, 8;
	mov.f64 	%fd67, 0d0000000000000000;
	mov.b32 	%r92, 0;
	@%p5 bra 	$L__BB0_5;
	and.b32  	%r92, %r44, 2147483640;
	neg.s32 	%r90, %r92;
	add.s32 	%r55, %r3, %r45;
	add.s32 	%r89, %r55, %r2;
	shl.b32 	%r10, %r45, 3;
	shl.b32 	%r56, %r45, 1;
	add.s32 	%r88, %r4, %r56;
	mad.lo.s32 	%r87, %r45, 3, %r4;
	shl.b32 	%r57, %r45, 2;
	add.s32 	%r86, %r4, %r57;
	mad.lo.s32 	%r85, %r45, 5, %r4;
	mad.lo.s32 	%r84, %r45, 6, %r4;
	mad.lo.s32 	%r83, %r45, 7, %r4;
	add.s32 	%r81, %r5, 3;
	mov.f64 	%fd67, 0d0000000000000000;
	mov.u32 	%r82, %r4;
$L__BB0_4:
	.pragma "nounroll";
	add.s32 	%r58, %r81, -3;
	mul.wide.u32 	%rd6, %r58, 8;
	add.s64 	%rd7, %rd2, %rd6;
	ld.global.f64 	%fd17, [%rd7];
	mul.wide.u32 	%rd8, %r82, 8;
	add.s64 	%rd9, %rd1, %rd8;
	ld.global.f64 	%fd18, [%rd9];
	fma.rn.f64 	%fd19, %fd17, %fd18, %fd67;
	add.s32 	%r59, %r81, -2;
	mul.wide.u32 	%rd10, %r59, 8;
	add.s64 	%rd11, %rd2, %rd10;
	ld.global.f64 	%fd20, [%rd11];
	mul.wide.u32 	%rd12, %r89, 8;
	add.s64 	%rd13, %rd1, %rd12;
	ld.global.f64 	%fd21, [%rd13];
	fma.rn.f64 	%fd22, %fd20, %fd21, %fd19;
	add.s32 	%r60, %r81, -1;
	mul.wide.u32 	%rd14, %r60, 8;
	add.s64 	%rd15, %rd2, %rd14;
	ld.global.f64 	%fd23, [%rd15];
	mul.wide.u32 	%rd16, %r88, 8;
	add.s64 	%rd17, %rd1, %rd16;
	ld.global.f64 	%fd24, [%rd17];
	fma.rn.f64 	%fd25, %fd23, %fd24, %fd22;
	add.s32 	%r61, %r81, 4;
	mul.wide.u32 	%rd18, %r81, 8;
	add.s64 	%rd19, %rd2, %rd18;
	ld.global.f64 	%fd26, [%rd19];
	mul.wide.u32 	%rd20, %r87, 8;
	add.s64 	%rd21, %rd1, %rd20;
	ld.global.f64 	%fd27, [%rd21];
	fma.rn.f64 	%fd28, %fd26, %fd27, %fd25;
	add.s32 	%r62, %r81, 1;
	mul.wide.u32 	%rd22, %r62, 8;
	add.s64 	%rd23, %rd2, %rd22;
	ld.global.f64 	%fd29, [%rd23];
	mul.wide.u32 	%rd24, %r86, 8;
	add.s64 	%rd25, %rd1, %rd24;
	ld.global.f64 	%fd30, [%rd25];
	fma.rn.f64 	%fd31, %fd29, %fd30, %fd28;
	add.s32 	%r63, %r81, 2;
	mul.wide.u32 	%rd26, %r63, 8;
	add.s64 	%rd27, %rd2, %rd26;
	ld.global.f64 	%fd32, [%rd27];
	mul.wide.u32 	%rd28, %r85, 8;
	add.s64 	%rd29, %rd1, %rd28;
	ld.global.f64 	%fd33, [%rd29];
	fma.rn.f64 	%fd34, %fd32, %fd33, %fd31;
	add.s32 	%r64, %r81, 3;
	mul.wide.u32 	%rd30, %r64, 8;
	add.s64 	%rd31, %rd2, %rd30;
	ld.global.f64 	%fd35, [%rd31];
	mul.wide.u32 	%rd32, %r84, 8;
	add.s64 	%rd33, %rd1, %rd32;
	ld.global.f64 	%fd36, [%rd33];
	fma.rn.f64 	%fd37, %fd35, %fd36, %fd34;
	mul.wide.u32 	%rd34, %r61, 8;
	add.s64 	%rd35, %rd2, %rd34;
	ld.global.f64 	%fd38, [%rd35];
	mul.wide.u32 	%rd36, %r83, 8;
	add.s64 	%rd37, %rd1, %rd36;
	ld.global.f64 	%fd39, [%rd37];
	fma.rn.f64 	%fd67, %fd38, %fd39, %fd37;
	add.s32 	%r90, %r90, 8;
	add.s32 	%r89, %r89, %r10;
	add.s32 	%r88, %r88, %r10;
	add.s32 	%r87, %r87, %r10;
	add.s32 	%r86, %r86, %r10;
	add.s32 	%r85, %r85, %r10;
	add.s32 	%r84, %r84, %r10;
	add.s32 	%r83, %r83, %r10;
	add.s32 	%r82, %r82, %r10;
	add.s32 	%r81, %r81, 8;
	setp.ne.s32 	%p6, %r90, 0;
	@%p6 bra 	$L__BB0_4;
$L__BB0_5:
	setp.eq.s32 	%p7, %r6, 0;
	@%p7 bra 	$L__BB0_13;
	and.b32  	%r39, %r44, 3;
	setp.lt.u32 	%p8, %r6, 4;
	@%p8 bra 	$L__BB0_8;
	add.s32 	%r65, %r92, %r5;
	mul.wide.u32 	%rd38, %r65, 8;
	add.s64 	%rd39, %rd2, %rd38;
	ld.global.f64 	%fd41, [%rd39];
	mad.lo.s32 	%r66, %r92, %r45, %r4;
	mul.wide.u32 	%rd40, %r66, 8;
	add.s64 	%rd41, %rd1, %rd40;
	ld.global.f64 	%fd42, [%rd41];
	fma.rn.f64 	%fd43, %fd41, %fd42, %fd67;
	add.s32 	%r67, %r65, 1;
	mul.wide.u32 	%rd42, %r67, 8;
	add.s64 	%rd43, %rd2, %rd42;
	ld.global.f64 	%fd44, [%rd43];
	add.s32 	%r68, %r66, %r45;
	mul.wide.u32 	%rd44, %r68, 8;
	add.s64 	%rd45, %rd1, %rd44;
	ld.global.f64 	%fd45, [%rd45];
	fma.rn.f64 	%fd46, %fd44, %fd45, %fd43;
	add.s32 	%r69, %r65, 2;
	mul.wide.u32 	%rd46, %r69, 8;
	add.s64 	%rd47, %rd2, %rd46;
	ld.global.f64 	%fd47, [%rd47];
	add.s32 	%r70, %r68, %r45;
	mul.wide.u32 	%rd48, %r70, 8;
	add.s64 	%rd49, %rd1, %rd48;
	ld.global.f64 	%fd48, [%rd49];
	fma.rn.f64 	%fd49, %fd47, %fd48, %fd46;
	add.s32 	%r71, %r65, 3;
	mul.wide.u32 	%rd50, %r71, 8;
	add.s64 	%rd51, %rd2, %rd50;
	ld.global.f64 	%fd50, [%rd51];
	add.s32 	%r72, %r70, %r45;
	mul.wide.u32 	%rd52, %r72, 8;
	add.s64 	%rd53, %rd1, %rd52;
	ld.global.f64 	%fd51, [%rd53];
	fma.rn.f64 	%fd67, %fd50, %fd51, %fd49;
	add.s32 	%r92, %r92, 4;
$L__BB0_8:
	setp.eq.s32 	%p9, %r39, 0;
	@%p9 bra 	$L__BB0_13;
	setp.eq.s32 	%p10, %r39, 1;
	@%p10 bra 	$L__BB0_11;
	add.s32 	%r73, %r92, %r5;
	mul.wide.u32 	%rd54, %r73, 8;
	add.s64 	%rd55, %rd2, %rd54;
	ld.global.f64 	%fd53, [%rd55];
	mad.lo.s32 	%r74, %r92, %r45, %r4;
	mul.wide.u32 	%rd56, %r74, 8;
	add.s64 	%rd57, %rd1, %rd56;
	ld.global.f64 	%fd54, [%rd57];
	fma.rn.f64 	%fd55, %fd53, %fd54, %fd67;
	add.s32 	%r75, %r73, 1;
	mul.wide.u32 	%rd58, %r75, 8;
	add.s64 	%rd59, %rd2, %rd58;
	ld.global.f64 	%fd56, [%rd59];
	add.s32 	%r76, %r74, %r45;
	mul.wide.u32 	%rd60, %r76, 8;
	add.s64 	%rd61, %rd1, %rd60;
	ld.global.f64 	%fd57, [%rd61];
	fma.rn.f64 	%fd67, %fd56, %fd57, %fd55;
	add.s32 	%r92, %r92, 2;
$L__BB0_11:
	and.b32  	%r77, %r44, 1;
	setp.eq.b32 	%p11, %r77, 1;
	not.pred 	%p12, %p11;
	@%p12 bra 	$L__BB0_13;
	add.s32 	%r78, %r92, %r5;
	mul.wide.u32 	%rd62, %r78, 8;
	add.s64 	%rd63, %rd2, %rd62;
	ld.global.f64 	%fd58, [%rd63];
	mad.lo.s32 	%r79, %r92, %r45, %r4;
	mul.wide.u32 	%rd64, %r79, 8;
	add.s64 	%rd65, %rd1, %rd64;
	ld.global.f64 	%fd59, [%rd65];
	fma.rn.f64 	%fd67, %fd58, %fd59, %fd67;
$L__BB0_13:
	ld.param.u64 	%rd69, [_Z4gemmPdS_S_iiii_param_2];
	mad.lo.s32 	%r80, %r45, %r51, %r4;
	cvta.to.global.u64 	%rd66, %rd69;
	mul.wide.u32 	%rd67, %r80, 8;
	add.s64 	%rd68, %rd66, %rd67;
	st.global.f64 	[%rd68], %fd67;
$L__BB0_14:
	ret;

}


// ===== COMPILED SASS (sm_100) =====

	.target	sm_100

	.elftype	@"ET_EXEC"


//--------------------- .note.nv.tkinfo           --------------------------
	.section	.note.nv.tkinfo,"",@"SHT_NOTE"
	.sectionflags	@"SHF_NOTE_NV_TKINFO"
	.tkinfo
        /*0018*/ 	.word	0x00000002
        /*0030*/ 	.string	""
        /*0030*/ 	.string	"ptxas"
        /*0030*/ 	.string	"Cuda compilation tools, release 13.0, V13.0.88"
        /*0030*/ 	.string	"Build cuda_13.0.r13.0/compiler.36424714_0"
        /*0030*/ 	.string	"-arch sm_100 -m 64 "



//--------------------- .note.nv.cuinfo           --------------------------
	.section	.note.nv.cuinfo,"",@"SHT_NOTE"
	.sectionflags	@"SHF_NOTE_NV_CUINFO"
        /*0018*/ 	.short	0x0002
        /*001a*/ 	.short	0x0064
        /*001c*/ 	.short	0x0082
	.zero		2


//--------------------- .nv.info                  --------------------------
	.section	.nv.info,"",@"SHT_CUDA_INFO"
	.align	4


	//----- nvinfo : EIATTR_REGCOUNT
	.align		4
        /*0000*/ 	.byte	0x04, 0x2f
        /*0002*/ 	.short	(.L_10 - .L_9)
	.align		4
.L_9:
        /*0004*/ 	.word	index@(_Z4gemmPdS_S_iiii)
        /*0008*/ 	.word	0x00000020


	//----- nvinfo : EIATTR_FRAME_SIZE
	.align		4
.L_10:
        /*000c*/ 	.byte	0x04, 0x11
        /*000e*/ 	.short	(.L_12 - .L_11)
	.align		4
.L_11:
        /*0010*/ 	.word	index@(_Z4gemmPdS_S_iiii)
        /*0014*/ 	.word	0x00000000


	//----- nvinfo : EIATTR_MIN_STACK_SIZE
	.align		4
.L_12:
        /*0018*/ 	.byte	0x04, 0x12
        /*001a*/ 	.short	(.L_14 - .L_13)
	.align		4
.L_13:
        /*001c*/ 	.word	index@(_Z4gemmPdS_S_iiii)
        /*0020*/ 	.word	0x00000000
.L_14:


//--------------------- .nv.compat                --------------------------
	.section	.nv.compat,"",@"SHT_CUDA_COMPAT_INFO"
	.align	4
        /*0000*/ 	.byte	0x02, 0x09, 0x00, 0x00, 0x02, 0x02, 0x01, 0x00, 0x02, 0x05, 0x05, 0x00, 0x03, 0x07, 0x01, 0x01
        /*0010*/ 	.byte	0x02, 0x03, 0x00, 0x00, 0x02, 0x06, 0x01, 0x00, 0x04, 0x0b, 0x08, 0x00, 0x01, 0x00, 0x00, 0x00
        /*0020*/ 	.byte	0x00, 0x00, 0x00, 0x00


//--------------------- .nv.info._Z4gemmPdS_S_iiii --------------------------
	.section	.nv.info._Z4gemmPdS_S_iiii,"",@"SHT_CUDA_INFO"
	.sectionflags	@""
	.align	4


	//----- nvinfo : EIATTR_CUDA_API_VERSION
	.align		4
        /*0000*/ 	.byte	0x04, 0x37
        /*0002*/ 	.short	(.L_16 - .L_15)
.L_15:
        /*0004*/ 	.word	0x00000082


	//----- nvinfo : EIATTR_KPARAM_INFO
	.align		4
.L_16:
        /*0008*/ 	.byte	0x04, 0x17
        /*000a*/ 	.short	(.L_18 - .L_17)
.L_17:
        /*000c*/ 	.word	0x00000000
        /*0010*/ 	.short	0x0006
        /*0012*/ 	.short	0x0024
        /*0014*/ 	.byte	0x00, 0xf0, 0x11, 0x00


	//----- nvinfo : EIATTR_KPARAM_INFO
	.align		4
.L_18:
        /*0018*/ 	.byte	0x04, 0x17
        /*001a*/ 	.short	(.L_20 - .L_19)
.L_19:
        /*001c*/ 	.word	0x00000000
        /*0020*/ 	.short	0x0005
        /*0022*/ 	.short	0x0020
        /*0024*/ 	.byte	0x00, 0xf0, 0x11, 0x00


	//----- nvinfo : EIATTR_KPARAM_INFO
	.align		4
.L_20:
        /*0028*/ 	.byte	0x04, 0x17
        /*002a*/ 	.short	(.L_22 - .L_21)
.L_21:
        /*002c*/ 	.word	0x00000000
        /*0030*/ 	.short	0x0004
        /*0032*/ 	.short	0x001c
        /*0034*/ 	.byte	0x00, 0xf0, 0x11, 0x00


	//----- nvinfo : EIATTR_KPARAM_INFO
	.align		4
.L_22:
        /*0038*/ 	.byte	0x04, 0x17
        /*003a*/ 	.short	(.L_24 - .L_23)
.L_23:
        /*003c*/ 	.word	0x00000000
        /*0040*/ 	.short	0x0003
        /*0042*/ 	.short	0x0018
        /*0044*/ 	.byte	0x00, 0xf0, 0x11, 0x00


	//----- nvinfo : EIATTR_KPARAM_INFO
	.align		4
.L_24:
        /*0048*/ 	.byte	0x04, 0x17
        /*004a*/ 	.short	(.L_26 - .L_25)
.L_25:
        /*004c*/ 	.word	0x00000000
        /*0050*/ 	.short	0x0002
        /*0052*/ 	.short	0x0010
        /*0054*/ 	.byte	0x00, 0xf5, 0x21, 0x00


	//----- nvinfo : EIATTR_KPARAM_INFO
	.align		4
.L_26:
        /*0058*/ 	.byte	0x04, 0x17
        /*005a*/ 	.short	(.L_28 - .L_27)
.L_27:
        /*005c*/ 	.word	0x00000000
        /*0060*/ 	.short	0x0001
        /*0062*/ 	.short	0x0008
        /*0064*/ 	.byte	0x00, 0xf5, 0x21, 0x00


	//----- nvinfo : EIATTR_KPARAM_INFO
	.align		4
.L_28:
        /*0068*/ 	.byte	0x04, 0x17
        /*006a*/ 	.short	(.L_30 - .L_29)
.L_29:
        /*006c*/ 	.word	0x00000000
        /*0070*/ 	.short	0x0000
        /*0072*/ 	.short	0x0000
        /*0074*/ 	.byte	0x00, 0xf5, 0x21, 0x00


	//----- nvinfo : EIATTR_SPARSE_MMA_MASK
	.align		4
.L_30:
        /*0078*/ 	.byte	0x03, 0x50
        /*007a*/ 	.short	0x0000


	//----- nvinfo : EIATTR_MAXREG_COUNT
	.align		4
        /*007c*/ 	.byte	0x03, 0x1b
        /*007e*/ 	.short	0x00ff


	//----- nvinfo : EIATTR_MERCURY_ISA_VERSION
	.align		4
        /*0080*/ 	.byte	0x03, 0x5f
        /*0082*/ 	.short	0x0101


	//----- nvinfo : EIATTR_VRC_CTA_INIT_COUNT
	.align		4
        /*0084*/ 	.byte	0x02, 0x4a
	.zero		1
	.zero		1


	//----- nvinfo : EIATTR_EXIT_INSTR_OFFSETS
	.align		4
        /*0088*/ 	.byte	0x04, 0x1c
        /*008a*/ 	.short	(.L_32 - .L_31)


	//   ....[0]....
.L_31:
        /*008c*/ 	.word	0x000000e0


	//   ....[1]....
        /*0090*/ 	.word	0x00000a90


	//----- nvinfo : EIATTR_CBANK_PARAM_SIZE
	.align		4
.L_32:
        /*0094*/ 	.byte	0x03, 0x19
        /*0096*/ 	.short	0x0028


	//----- nvinfo : EIATTR_PARAM_CBANK
	.align		4
        /*0098*/ 	.byte	0x04, 0x0a
        /*009a*/ 	.short	(.L_34 - .L_33)
	.align		4
.L_33:
        /*009c*/ 	.word	index@(.nv.constant0._Z4gemmPdS_S_iiii)
        /*00a0*/ 	.short	0x0380
        /*00a2*/ 	.short	0x0028


	//----- nvinfo : EIATTR_SW_WAR
	.align		4
.L_34:
        /*00a4*/ 	.byte	0x04, 0x36
        /*00a6*/ 	.short	(.L_36 - .L_35)
.L_35:
        /*00a8*/ 	.word	0x00000008
.L_36:


//--------------------- .nv.callgraph             --------------------------
	.section	.nv.callgraph,"",@"SHT_CUDA_CALLGRAPH"
	.align	4
	.sectionentsize	8
	.align		4
        /*0000*/ 	.word	0x00000000
	.align		4
        /*0004*/ 	.word	0xffffffff
	.align		4
        /*0008*/ 	.word	0x00000000
	.align		4
        /*000c*/ 	.word	0xfffffffe
	.align		4
        /*0010*/ 	.word	0x00000000
	.align		4
        /*0014*/ 	.word	0xfffffffd
	.align		4
        /*0018*/ 	.word	0x00000000
	.align		4
        /*001c*/ 	.word	0xfffffffc


//--------------------- .nv.constant4             --------------------------
	.section	.nv.constant4,"a",@progbits
	.align	8
	.align		8
.nv.constant4:
        /*0000*/ 	.dword	precalc_xorwow_matrix
	.align		8
        /*0008*/ 	.dword	precalc_xorwow_offset_matrix
	.align		8
        /*0010*/ 	.dword	mrg32k3aM1
	.align		8
        /*0018*/ 	.dword	mrg32k3aM2
	.align		8
        /*0020*/ 	.dword	mrg32k3aM1SubSeq
	.align		8
        /*0028*/ 	.dword	mrg32k3aM2SubSeq
	.align		8
        /*0030*/ 	.dword	mrg32k3aM1Seq
	.align		8
        /*0038*/ 	.dword	mrg32k3aM2Seq


//--------------------- .nv.constant3             --------------------------
	.section	.nv.constant3,"a",@progbits
	.align	8
.nv.constant3:
	.type		__cr_lgamma_table,@object
	.size		__cr_lgamma_table,(.L_8 - __cr_lgamma_table)
__cr_lgamma_table:
        /*0000*/ 	.byte	0x00, 0x00, 0x00, 0x00, 0x00, 0x00, 0x00, 0x00, 0x00, 0x00, 0x00, 0x00, 0x00, 0x00, 0x00, 0x00
        /*0010*/ 	.byte	0xef, 0x39, 0xfa, 0xfe, 0x42, 0x2e, 0xe6, 0x3f, 0x02, 0x20, 0x2a, 0xfa, 0x0b, 0xab, 0xfc, 0x3f
        /*0020*/ 	.byte	0xf9, 0x2c, 0x92, 0x7c, 0xa7, 0x6c, 0x09, 0x40, 0xc9, 0x79, 0x44, 0x3c, 0x64, 0x26, 0x13, 0x40
        /*0030*/ 	.byte	0xca, 0x01, 0xcf, 0x3a, 0x27, 0x51, 0x1a, 0x40, 0x30, 0xcc, 0x2d, 0xf3, 0xe1, 0x0c, 0x21, 0x40
        /*0040*/ 	.byte	0x0d, 0xb7, 0xfc, 0x82, 0x8e, 0x35, 0x25, 0x40
.L_8:


//--------------------- .text._Z4gemmPdS_S_iiii   --------------------------
	.section	.text._Z4gemmPdS_S_iiii,"ax",@progbits
	.align	128
        .global         _Z4gemmPdS_S_iiii
        .type           _Z4gemmPdS_S_iiii,@function
        .size           _Z4gemmPdS_S_iiii,(.L_x_5 - _Z4gemmPdS_S_iiii)
        .other          _Z4gemmPdS_S_iiii,@"STO_CUDA_ENTRY STV_DEFAULT"
_Z4gemmPdS_S_iiii:
.text._Z4gemmPdS_S_iiii:
[----:B------:R-:W-:Y:S01]  /*0000*/  LDC R1, c[0x0][0x37c] ;  /* 0x0000df00ff017b82 */ /* 0x000fe20000000800 */
[----:B------:R-:W0:Y:S07]  /*0010*/  S2R R2, SR_TID.Y ;  /* 0x0000000000027919 */ /* 0x000e2e0000002200 */
[----:B------:R-:W1:Y:S01]  /*0020*/  S2UR UR4, SR_CTAID.X ;  /* 0x00000000000479c3 */ /* 0x000e620000002500 */
[----:B------:R-:W2:Y:S01]  /*0030*/  LDCU UR7, c[0x0][0x398] ;  /* 0x00007300ff0777ac */ /* 0x000ea20008000800 */
[----:B------:R-:W3:Y:S06]  /*0040*/  S2R R7, SR_TID.X ;  /* 0x0000000000077919 */ /* 0x000eec0000002100 */
[----:B------:R-:W0:Y:S08]  /*0050*/  S2UR UR6, SR_CTAID.Y ;  /* 0x00000000000679c3 */ /* 0x000e300000002600 */
[----:B------:R-:W0:Y:S01]  /*0060*/  LDC R3, c[0x0][0x364] ;  /* 0x0000d900ff037b82 */ /* 0x000e220000000800 */
[----:B------:R-:W1:Y:S07]  /*0070*/  LDCU UR5, c[0x0][0x360] ;  /* 0x00006c00ff0577ac */ /* 0x000e6e0008000800 */
[----:B------:R-:W4:Y:S01]  /*0080*/  LDC R0, c[0x0][0x3a4] ;  /* 0x0000e900ff007b82 */ /* 0x000f220000000800 */
[----:B-1----:R-:W-:Y:S01]  /*0090*/  UIMAD UR4, UR4, UR5, URZ ;  /* 0x00000005040472a4 */ /* 0x002fe2000f8e02ff */
[----:B0-----:R-:W-:-:S05]  /*00a0*/  IMAD R3, R3, UR6, R2 ;  /* 0x0000000603037c24 */ /* 0x001fca000f8e0202 */
[----:B---3--:R-:W-:Y:S02]  /*00b0*/  IADD3 R5, PT, PT, R7, UR4, RZ ;  /* 0x0000000407057c10 */ /* 0x008fe4000fffe0ff */
[----:B--2---:R-:W-:-:S04]  /*00c0*/  ISETP.GE.U32.AND P0, PT, R3, UR7, PT ;  /* 0x0000000703007c0c */ /* 0x004fc8000bf06070 */
[----:B----4-:R-:W-:-:S13]  /*00d0*/  ISETP.GE.U32.OR P0, PT, R5, R0, P0 ;  /* 0x000000000500720c */ /* 0x010fda0000706470 */
[----:B------:R-:W-:Y:S05]  /*00e0*/  @P0 EXIT ;  /* 0x000000000000094d */ /* 0x000fea0003800000 */
[----:B------:R-:W0:Y:S01]  /*00f0*/  LDC R2, c[0x0][0x39c] ;  /* 0x0000e700ff027b82 */ /* 0x000e220000000800 */
[----:B------:R-:W1:Y:S01]  /*0100*/  LDCU.64 UR6, c[0x0][0x358] ;  /* 0x00006b00ff0677ac */ /* 0x000e620008000a00 */
[----:B------:R-:W-:Y:S02]  /*0110*/  CS2R R18, SRZ ;  /* 0x0000000000127805 */ /* 0x000fe4000001ff00 */
[----:B0-----:R-:W-:-:S13]  /*0120*/  ISETP.GE.AND P0, PT, R2, 0x1, PT ;  /* 0x000000010200780c */ /* 0x001fda0003f06270 */
[----:B-1----:R-:W-:Y:S05]  /*0130*/  @!P0 BRA `(.L_x_0) ;  /* 0x0000000800448947 */ /* 0x002fea0003800000 */
[C---:B------:R-:W-:Y:S01]  /*0140*/  ISETP.GE.U32.AND P1, PT, R2.reuse, 0x8, PT ;  /* 0x000000080200780c */ /* 0x040fe20003f26070 */
[----:B------:R-:W-:Y:S01]  /*0150*/  HFMA2 R6, -RZ, RZ, 0, 0 ;  /* 0x00000000ff067431 */ /* 0x000fe200000001ff */
[----:B------:R-:W-:Y:S02]  /*0160*/  LOP3.LUT R4, R2, 0x7, RZ, 0xc0, !PT ;  /* 0x0000000702047812 */ /* 0x000fe400078ec0ff */
[----:B------:R-:W-:Y:S02]  /*0170*/  CS2R R18, SRZ ;  /* 0x0000000000127805 */ /* 0x000fe4000001ff00 */
[----:B------:R-:W-:-:S07]  /*0180*/  ISETP.NE.AND P0, PT, R4, RZ, PT ;  /* 0x000000ff0400720c */ /* 0x000fce0003f05270 */
[----:B------:R-:W-:Y:S06]  /*0190*/  @!P1 BRA `(.L_x_1) ;  /* 0x0000000400249947 */ /* 0x000fec0003800000 */
[----:B------:R-:W-:Y:S01]  /*01a0*/  LOP3.LUT R6, R2, 0x7ffffff8, RZ, 0xc0, !PT ;  /* 0x7ffffff802067812 */ /* 0x000fe200078ec0ff */
[C---:B------:R-:W-:Y:S01]  /*01b0*/  IMAD R11, R0.reuse, 0x3, R5 ;  /* 0x00000003000b7824 */ /* 0x040fe200078e0205 */
[C---:B------:R-:W-:Y:S01]  /*01c0*/  IADD3 R7, PT, PT, R0.reuse, UR4, R7 ;  /* 0x0000000400077c10 */ /* 0x040fe2000fffe007 */
[C-C-:B------:R-:W-:Y:S01]  /*01d0*/  IMAD R25, R0.reuse, 0x5, R5.reuse ;  /* 0x0000000500197824 */ /* 0x140fe200078e0205 */
[CC--:B------:R-:W-:Y:S01]  /*01e0*/  LEA R9, R0.reuse, R5.reuse, 0x1 ;  /* 0x0000000500097211 */ /* 0x0c0fe200078e08ff */
[C-C-:B------:R-:W-:Y:S01]  /*01f0*/  IMAD R27, R0.reuse, 0x6, R5.reuse ;  /* 0x00000006001b7824 */ /* 0x140fe200078e0205 */
[CC--:B------:R-:W-:Y:S01]  /*0200*/  LEA R23, R0.reuse, R5.reuse, 0x2 ;  /* 0x0000000500177211 */ /* 0x0c0fe200078e10ff */
[----:B------:R-:W-:Y:S01]  /*0210*/  IMAD R29, R0, 0x7, R5 ;  /* 0x00000007001d7824 */ /* 0x000fe200078e0205 */
[----:B------:R-:W-:Y:S01]  /*0220*/  MOV R8, R5 ;  /* 0x0000000500087202 */ /* 0x000fe20000000f00 */
[----:B------:R-:W-:Y:S01]  /*0230*/  IMAD R10, R3, R2, 0x3 ;  /* 0x00000003030a7424 */ /* 0x000fe200078e0202 */
[----:B------:R-:W-:-:S02]  /*0240*/  CS2R R18, SRZ ;  /* 0x0000000000127805 */ /* 0x000fc4000001ff00 */
[----:B------:R-:W-:-:S07]  /*0250*/  IADD3 R22, PT, PT, -R6, RZ, RZ ;  /* 0x000000ff06167210 */ /* 0x000fce0007ffe1ff */
.L_x_2:
[----:B------:R-:W0:Y:S01]  /*0260*/  LDC.64 R12, c[0x0][0x380] ;  /* 0x0000e000ff0c7b82 */ /* 0x000e220000000a00 */
[----:B------:R-:W-:-:S07]  /*0270*/  IADD3 R17, PT, PT, R10, -0x3, RZ ;  /* 0xfffffffd0a117810 */ /* 0x000fce0007ffe0ff */
[----:B------:R-:W1:Y:S01]  /*0280*/  LDC.64 R14, c[0x0][0x388] ;  /* 0x0000e200ff0e7b82 */ /* 0x000e620000000a00 */
[----:B0-----:R-:W-:-:S06]  /*0290*/  IMAD.WIDE.U32 R16, R17, 0x8, R12 ;  /* 0x0000000811107825 */ /* 0x001fcc00078e000c */
[----:B------:R-:W2:Y:S01]  /*02a0*/  LDG.E.64 R16, desc[UR6][R16.64] ;  /* 0x0000000610107981 */ /* 0x000ea2000c1e1b00 */
[----:B-1----:R-:W-:-:S06]  /*02b0*/  IMAD.WIDE.U32 R20, R8, 0x8, R14 ;  /* 0x0000000808147825 */ /* 0x002fcc00078e000e */
[----:B------:R-:W2:Y:S02]  /*02c0*/  LDG.E.64 R20, desc[UR6][R20.64] ;  /* 0x0000000614147981 */ /* 0x000ea4000c1e1b00 */
[----:B--2---:R-:W-:Y:S01]  /*02d0*/  DFMA R20, R16, R20, R18 ;  /* 0x000000141014722b */ /* 0x004fe20000000012 */
[----:B------:R-:W-:-:S05]  /*02e0*/  IADD3 R19, PT, PT, R10, -0x2, RZ ;  /* 0xfffffffe0a137810 */ /* 0x000fca0007ffe0ff */
[----:B------:R-:W-:-:S04]  /*02f0*/  IMAD.WIDE.U32 R16, R19, 0x8, R12 ;  /* 0x0000000813107825 */ /* 0x000fc800078e000c */
[----:B------:R-:W-:Y:S02]  /*0300*/  IMAD.WIDE.U32 R18, R7, 0x8, R14 ;  /* 0x0000000807127825 */ /* 0x000fe400078e000e */
[----:B------:R-:W2:Y:S04]  /*0310*/  LDG.E.64 R16, desc[UR6][R16.64] ;  /* 0x0000000610107981 */ /* 0x000ea8000c1e1b00 */
[----:B------:R-:W2:Y:S01]  /*0320*/  LDG.E.64 R18, desc[UR6][R18.64] ;  /* 0x0000000612127981 */ /* 0x000ea2000c1e1b00 */
[----:B------:R-:W-:Y:S01]  /*0330*/  IADD3 R24, PT, PT, R10, -0x1, RZ ;  /* 0xffffffff0a187810 */ /* 0x000fe20007ffe0ff */
[----:B--2---:R-:W-:-:S04]  /*0340*/  DFMA R18, R16, R18, R20 ;  /* 0x000000121012722b */ /* 0x004fc80000000014 */
[----:B------:R-:W-:-:S04]  /*0350*/  IMAD.WIDE.U32 R16, R24, 0x8, R12 ;  /* 0x0000000818107825 */ /* 0x000fc800078e000c */
[----:B------:R-:W-:Y:S02]  /*0360*/  IMAD.WIDE.U32 R20, R9, 0x8, R14 ;  /* 0x0000000809147825 */ /* 0x000fe400078e000e */
[----:B------:R-:W2:Y:S04]  /*0370*/  LDG.E.64 R16, desc[UR6][R16.64] ;  /* 0x0000000610107981 */ /* 0x000ea8000c1e1b00 */
[----:B------:R-:W2:Y:S02]  /*0380*/  LDG.E.64 R20, desc[UR6][R20.64] ;  /* 0x0000000614147981 */ /* 0x000ea4000c1e1b00 */
[----:B--2---:R-:W-:Y:S01]  /*0390*/  DFMA R20, R16, R20, R18 ;  /* 0x000000141014722b */ /* 0x004fe20000000012 */
[----:B------:R-:W-:-:S04]  /*03a0*/  IMAD.WIDE.U32 R16, R10, 0x8, R12 ;  /* 0x000000080a107825 */ /* 0x000fc800078e000c */
[----:B------:R-:W-:Y:S02]  /*03b0*/  IMAD.WIDE.U32 R18, R11, 0x8, R14 ;  /* 0x000000080b127825 */ /* 0x000fe400078e000e */
[----:B------:R-:W2:Y:S04]  /*03c0*/  LDG.E.64 R16, desc[UR6][R16.64] ;  /* 0x0000000610107981 */ /* 0x000ea8000c1e1b00 */
[----:B------:R-:W2:Y:S01]  /*03d0*/  LDG.E.64 R18, desc[UR6][R18.64] ;  /* 0x0000000612127981 */ /* 0x000ea2000c1e1b00 */
[----:B------:R-:W-:Y:S01]  /*03e0*/  IADD3 R24, PT, PT, R10, 0x1, RZ ;  /* 0x000000010a187810 */ /* 0x000fe20007ffe0ff */
[----:B--2---:R-:W-:-:S04]  /*03f0*/  DFMA R18, R16, R18, R20 ;  /* 0x000000121012722b */ /* 0x004fc80000000014 */
[----:B------:R-:W-:-:S04]  /*0400*/  IMAD.WIDE.U32 R16, R24, 0x8, R12 ;  /* 0x0000000818107825 */ /* 0x000fc800078e000c */
[----:B------:R-:W-:Y:S02]  /*0410*/  IMAD.WIDE.U32 R20, R23, 0x8, R14 ;  /* 0x0000000817147825 */ /* 0x000fe400078e000e */
[----:B------:R-:W2:Y:S04]  /*0420*/  LDG.E.64 R16, desc[UR6][R16.64] ;  /* 0x0000000610107981 */ /* 0x000ea8000c1e1b00 */
[----:B------:R-:W2:Y:S01]  /*0430*/  LDG.E.64 R20, desc[UR6][R20.64] ;  /* 0x0000000614147981 */ /* 0x000ea2000c1e1b00 */
[----:B------:R-:W-:Y:S01]  /*0440*/  VIADD R24, R10, 0x2 ;  /* 0x000000020a187836 */ /* 0x000fe20000000000 */
[----:B--2---:R-:W-:-:S03]  /*0450*/  DFMA R20, R16, R20, R18 ;  /* 0x000000141014722b */ /* 0x004fc60000000012 */
[----:B------:R-:W-:-:S04]  /*0460*/  IMAD.WIDE.U32 R16, R24, 0x8, R12 ;  /* 0x0000000818107825 */ /* 0x000fc800078e000c */
[----:B------:R-:W-:Y:S02]  /*0470*/  IMAD.WIDE.U32 R18, R25, 0x8, R14 ;  /* 0x0000000819127825 */ /* 0x000fe400078e000e */
[----:B------:R-:W2:Y:S04]  /*0480*/  LDG.E.64 R16, desc[UR6][R16.64] ;  /* 0x0000000610107981 */ /* 0x000ea8000c1e1b00 */
[----:B------:R-:W2:Y:S01]  /*0490*/  LDG.E.64 R18, desc[UR6][R18.64] ;  /* 0x0000000612127981 */ /* 0x000ea2000c1e1b00 */
[----:B------:R-:W-:Y:S01]  /*04a0*/  IADD3 R24, PT, PT, R10, 0x3, RZ ;  /* 0x000000030a187810 */ /* 0x000fe20007ffe0ff */
[----:B--2---:R-:W-:-:S04]  /*04b0*/  DFMA R18, R16, R18, R20 ;  /* 0x000000121012722b */ /* 0x004fc80000000014 */
[----:B------:R-:W-:Y:S01]  /*04c0*/  IMAD.WIDE.U32 R16, R24, 0x8, R12 ;  /* 0x0000000818107825 */ /* 0x000fe200078e000c */
[----:B------:R-:W-:-:S03]  /*04d0*/  IADD3 R24, PT, PT, R10, 0x4, RZ ;  /* 0x000000040a187810 */ /* 0x000fc60007ffe0ff */
[----:B------:R-:W-:Y:S02]  /*04e0*/  IMAD.WIDE.U32 R20, R27, 0x8, R14 ;  /* 0x000000081b147825 */ /* 0x000fe400078e000e */
[----:B------:R-:W2:Y:S02]  /*04f0*/  LDG.E.64 R16, desc[UR6][R16.64] ;  /* 0x0000000610107981 */ /* 0x000ea4000c1e1b00 */
[----:B------:R-:W-:Y:S02]  /*0500*/  IMAD.WIDE.U32 R12, R24, 0x8, R12 ;  /* 0x00000008180c7825 */ /* 0x000fe400078e000c */
[----:B------:R-:W2:Y:S02]  /*0510*/  LDG.E.64 R20, desc[UR6][R20.64] ;  /* 0x0000000614147981 */ /* 0x000ea4000c1e1b00 */
[----:B------:R-:W-:Y:S02]  /*0520*/  IMAD.WIDE.U32 R14, R29, 0x8, R14 ;  /* 0x000000081d0e7825 */ /* 0x000fe400078e000e */
[----:B------:R-:W3:Y:S04]  /*0530*/  LDG.E.64 R12, desc[UR6][R12.64] ;  /* 0x000000060c0c7981 */ /* 0x000ee8000c1e1b00 */
[----:B------:R-:W3:Y:S01]  /*0540*/  LDG.E.64 R14, desc[UR6][R14.64] ;  /* 0x000000060e0e7981 */ /* 0x000ee2000c1e1b00 */
[----:B------:R-:W-:-:S04]  /*0550*/  IADD3 R22, PT, PT, R22, 0x8, RZ ;  /* 0x0000000816167810 */ /* 0x000fc80007ffe0ff */
[----:B------:R-:W-:Y:S01]  /*0560*/  ISETP.NE.AND P1, PT, R22, RZ, PT ;  /* 0x000000ff1600720c */ /* 0x000fe20003f25270 */
[----:B------:R-:W-:Y:S01]  /*0570*/  IMAD R11, R0, 0x8, R11 ;  /* 0x00000008000b7824 */ /* 0x000fe200078e020b */
[----:B------:R-:W-:Y:S02]  /*0580*/  IADD3 R10, PT, PT, R10, 0x8, RZ ;  /* 0x000000080a0a7810 */ /* 0x000fe40007ffe0ff */
[C---:B------:R-:W-:Y:S02]  /*0590*/  LEA R7, R0.reuse, R7, 0x3 ;  /* 0x0000000700077211 */ /* 0x040fe400078e18ff */
[C---:B------:R-:W-:Y:S02]  /*05a0*/  LEA R9, R0.reuse, R9, 0x3 ;  /* 0x0000000900097211 */ /* 0x040fe400078e18ff */
[C---:B------:R-:W-:Y:S02]  /*05b0*/  LEA R23, R0.reuse, R23, 0x3 ;  /* 0x0000001700177211 */ /* 0x040fe400078e18ff */
[----:B------:R-:W-:-:S02]  /*05c0*/  LEA R25, R0, R25, 0x3 ;  /* 0x0000001900197211 */ /* 0x000fc400078e18ff */
[C---:B------:R-:W-:Y:S02]  /*05d0*/  LEA R27, R0.reuse, R27, 0x3 ;  /* 0x0000001b001b7211 */ /* 0x040fe400078e18ff */
[C---:B------:R-:W-:Y:S02]  /*05e0*/  LEA R29, R0.reuse, R29, 0x3 ;  /* 0x0000001d001d7211 */ /* 0x040fe400078e18ff */
[----:B------:R-:W-:Y:S01]  /*05f0*/  LEA R8, R0, R8, 0x3 ;  /* 0x0000000800087211 */ /* 0x000fe200078e18ff */
[----:B--2---:R-:W-:-:S08]  /*0600*/  DFMA R18, R16, R20, R18 ;  /* 0x000000141012722b */ /* 0x004fd00000000012 */
[----:B---3--:R-:W-:Y:S01]  /*0610*/  DFMA R18, R12, R14, R18 ;  /* 0x0000000e0c12722b */ /* 0x008fe20000000012 */
[----:B------:R-:W-:Y:S10]  /*0620*/  @P1 BRA `(.L_x_2) ;  /* 0xfffffffc000c1947 */ /* 0x000ff4000383ffff */
.L_x_1:
[----:B------:R-:W-:Y:S05]  /*0630*/  @!P0 BRA `(.L_x_0) ;  /* 0x0000000400048947 */ /* 0x000fea0003800000 */
[----:B------:R-:W-:Y:S02]  /*0640*/  ISETP.GE.U32.AND P0, PT, R4, 0x4, PT ;  /* 0x000000040400780c */ /* 0x000fe40003f06070 */
[----:B------:R-:W-:-:S04]  /*0650*/  LOP3.LUT R7, R2, 0x3, RZ, 0xc0, !PT ;  /* 0x0000000302077812 */ /* 0x000fc800078ec0ff */
[----:B------:R-:W-:-:S07]  /*0660*/  ISETP.NE.AND P1, PT, R7, RZ, PT ;  /* 0x000000ff0700720c */ /* 0x000fce0003f25270 */
[----:B------:R-:W-:Y:S06]  /*0670*/  @!P0 BRA `(.L_x_3) ;  /* 0x00000000007c8947 */ /* 0x000fec0003800000 */
[----:B------:R-:W0:Y:S01]  /*0680*/  LDC.64 R16, c[0x0][0x380] ;  /* 0x0000e000ff107b82 */ /* 0x000e220000000a00 */
[----:B------:R-:W-:Y:S02]  /*0690*/  IMAD R23, R3, R2, R6 ;  /* 0x0000000203177224 */ /* 0x000fe400078e0206 */
[----:B------:R-:W-:-:S03]  /*06a0*/  IMAD R13, R6, R0, R5 ;  /* 0x00000000060d7224 */ /* 0x000fc600078e0205 */
[----:B------:R-:W-:Y:S02]  /*06b0*/  IADD3 R15, PT, PT, R23, 0x1, RZ ;  /* 0x00000001170f7810 */ /* 0x000fe40007ffe0ff */
[----:B------:R-:W1:Y:S01]  /*06c0*/  LDC.64 R24, c[0x0][0x388] ;  /* 0x0000e200ff187b82 */ /* 0x000e620000000a00 */
[----:B------:R-:W-:Y:S01]  /*06d0*/  IADD3 R27, PT, PT, R13, R0, RZ ;  /* 0x000000000d1b7210 */ /* 0x000fe20007ffe0ff */
[C---:B------:R-:W-:Y:S02]  /*06e0*/  VIADD R21, R23.reuse, 0x2 ;  /* 0x0000000217157836 */ /* 0x040fe40000000000 */
[----:B0-----:R-:W-:-:S04]  /*06f0*/  IMAD.WIDE.U32 R8, R23, 0x8, R16 ;  /* 0x0000000817087825 */ /* 0x001fc800078e0010 */
[----:B-1----:R-:W-:Y:S02]  /*0700*/  IMAD.WIDE.U32 R10, R13, 0x8, R24 ;  /* 0x000000080d0a7825 */ /* 0x002fe400078e0018 */
[----:B------:R-:W2:Y:S02]  /*0710*/  LDG.E.64 R8, desc[UR6][R8.64] ;  /* 0x0000000608087981 */ /* 0x000ea4000c1e1b00 */
[----:B------:R-:W-:Y:S02]  /*0720*/  IMAD.WIDE.U32 R12, R15, 0x8, R16 ;  /* 0x000000080f0c7825 */ /* 0x000fe400078e0010 */
[----:B------:R-:W2:Y:S01]  /*0730*/  LDG.E.64 R10, desc[UR6][R10.64] ;  /* 0x000000060a0a7981 */ /* 0x000ea2000c1e1b00 */
[----:B------:R-:W-:Y:S01]  /*0740*/  IADD3 R23, PT, PT, R23, 0x3, RZ ;  /* 0x0000000317177810 */ /* 0x000fe20007ffe0ff */
[C---:B------:R-:W-:Y:S01]  /*0750*/  IMAD.WIDE.U32 R14, R27.reuse, 0x8, R24 ;  /* 0x000000081b0e7825 */ /* 0x040fe200078e0018 */
[----:B------:R-:W-:Y:S01]  /*0760*/  IADD3 R27, PT, PT, R27, R0, RZ ;  /* 0x000000001b1b7210 */ /* 0x000fe20007ffe0ff */
[----:B------:R-:W3:Y:S02]  /*0770*/  LDG.E.64 R12, desc[UR6][R12.64] ;  /* 0x000000060c0c7981 */ /* 0x000ee4000c1e1b00 */
[----:B------:R-:W-:-:S02]  /*0780*/  IMAD.WIDE.U32 R20, R21, 0x8, R16 ;  /* 0x0000000815147825 */ /* 0x000fc400078e0010 */
[----:B------:R-:W3:Y:S02]  /*0790*/  LDG.E.64 R14, desc[UR6][R14.64] ;  /* 0x000000060e0e7981 */ /* 0x000ee4000c1e1b00 */
[----:B------:R-:W-:Y:S02]  /*07a0*/  IMAD.WIDE.U32 R16, R23, 0x8, R16 ;  /* 0x0000000817107825 */ /* 0x000fe400078e0010 */
[----:B------:R-:W4:Y:S02]  /*07b0*/  LDG.E.64 R20, desc[UR6][R20.64] ;  /* 0x0000000614147981 */ /* 0x000f24000c1e1b00 */
[C-C-:B------:R-:W-:Y:S01]  /*07c0*/  IMAD.WIDE.U32 R22, R27.reuse, 0x8, R24.reuse ;  /* 0x000000081b167825 */ /* 0x140fe200078e0018 */
[----:B------:R-:W-:Y:S01]  /*07d0*/  IADD3 R27, PT, PT, R27, R0, RZ ;  /* 0x000000001b1b7210 */ /* 0x000fe20007ffe0ff */
[----:B------:R-:W5:Y:S04]  /*07e0*/  LDG.E.64 R16, desc[UR6][R16.64] ;  /* 0x0000000610107981 */ /* 0x000f68000c1e1b00 */
[----:B------:R-:W4:Y:S01]  /*07f0*/  LDG.E.64 R22, desc[UR6][R22.64] ;  /* 0x0000000616167981 */ /* 0x000f22000c1e1b00 */
[----:B------:R-:W-:-:S06]  /*0800*/  IMAD.WIDE.U32 R24, R27, 0x8, R24 ;  /* 0x000000081b187825 */ /* 0x000fcc00078e0018 */
[----:B------:R-:W5:Y:S01]  /*0810*/  LDG.E.64 R24, desc[UR6][R24.64] ;  /* 0x0000000618187981 */ /* 0x000f62000c1e1b00 */
[----:B------:R-:W-:Y:S01]  /*0820*/  IADD3 R6, PT, PT, R6, 0x4, RZ ;  /* 0x0000000406067810 */ /* 0x000fe20007ffe0ff */
[----:B--2---:R-:W-:-:S08]  /*0830*/  DFMA R8, R8, R10, R18 ;  /* 0x0000000a0808722b */ /* 0x004fd00000000012 */
[----:B---3--:R-:W-:-:S08]  /*0840*/  DFMA R8, R12, R14, R8 ;  /* 0x0000000e0c08722b */ /* 0x008fd00000000008 */
[----:B----4-:R-:W-:-:S08]  /*0850*/  DFMA R8, R20, R22, R8 ;  /* 0x000000161408722b */ /* 0x010fd00000000008 */
[----:B-----5:R-:W-:-:S11]  /*0860*/  DFMA R18, R16, R24, R8 ;  /* 0x000000181012722b */ /* 0x020fd60000000008 */
.L_x_3:
[----:B------:R-:W-:Y:S05]  /*0870*/  @!P1 BRA `(.L_x_0) ;  /* 0x0000000000749947 */ /* 0x000fea0003800000 */
[----:B------:R-:W0:Y:S01]  /*0880*/  LDC.64 R20, c[0x0][0x380] ;  /* 0x0000e000ff147b82 */ /* 0x000e220000000a00 */
[----:B------:R-:W-:Y:S02]  /*0890*/  ISETP.NE.AND P0, PT, R7, 0x1, PT ;  /* 0x000000010700780c */ /* 0x000fe40003f05270 */
[----:B------:R-:W-:-:S04]  /*08a0*/  LOP3.LUT R4, R2, 0x1, RZ, 0xc0, !PT ;  /* 0x0000000102047812 */ /* 0x000fc800078ec0ff */
[----:B------:R-:W-:Y:S01]  /*08b0*/  ISETP.NE.U32.AND P1, PT, R4, 0x1, PT ;  /* 0x000000010400780c */ /* 0x000fe20003f25070 */
[----:B------:R-:W1:Y:S06]  /*08c0*/  LDC.64 R16, c[0x0][0x388] ;  /* 0x0000e200ff107b82 */ /* 0x000e6c0000000a00 */
[----:B------:R-:W-:Y:S02]  /*08d0*/  @P0 IMAD R7, R3, R2, R6 ;  /* 0x0000000203070224 */ /* 0x000fe400078e0206 */
[----:B------:R-:W2:Y:S01]  /*08e0*/  LDC.64 R12, c[0x0][0x380] ;  /* 0x0000e000ff0c7b82 */ /* 0x000ea20000000a00 */
[C---:B------:R-:W-:Y:S01]  /*08f0*/  @P0 IMAD R23, R6.reuse, R0, R5 ;  /* 0x0000000006170224 */ /* 0x040fe200078e0205 */
[----:B------:R-:W-:-:S06]  /*0900*/  @P0 IADD3 R6, PT, PT, R6, 0x2, RZ ;  /* 0x0000000206060810 */ /* 0x000fcc0007ffe0ff */
[----:B------:R-:W3:Y:S01]  /*0910*/  LDC.64 R8, c[0x0][0x388] ;  /* 0x0000e200ff087b82 */ /* 0x000ee20000000a00 */
[C---:B0-----:R-:W-:Y:S01]  /*0920*/  @P0 IMAD.WIDE.U32 R14, R7.reuse, 0x8, R20 ;  /* 0x00000008070e0825 */ /* 0x041fe200078e0014 */
[----:B------:R-:W-:-:S05]  /*0930*/  @P0 IADD3 R7, PT, PT, R7, 0x1, RZ ;  /* 0x0000000107070810 */ /* 0x000fca0007ffe0ff */
[----:B------:R-:W4:Y:S01]  /*0940*/  @P0 LDG.E.64 R14, desc[UR6][R14.64] ;  /* 0x000000060e0e0981 */ /* 0x000f22000c1e1b00 */
[C---:B-1----:R-:W-:Y:S01]  /*0950*/  @P0 IMAD.WIDE.U32 R10, R23.reuse, 0x8, R16 ;  /* 0x00000008170a0825 */ /* 0x042fe200078e0010 */
[----:B------:R-:W-:-:S05]  /*0960*/  @P0 IADD3 R23, PT, PT, R23, R0, RZ ;  /* 0x0000000017170210 */ /* 0x000fca0007ffe0ff */
[----:B------:R-:W4:Y:S01]  /*0970*/  @P0 LDG.E.64 R10, desc[UR6][R10.64] ;  /* 0x000000060a0a0981 */ /* 0x000f22000c1e1b00 */
[----:B------:R-:W-:-:S04]  /*0980*/  @P0 IMAD.WIDE.U32 R16, R23, 0x8, R16 ;  /* 0x0000000817100825 */ /* 0x000fc800078e0010 */
[----:B------:R-:W-:Y:S02]  /*0990*/  @P0 IMAD.WIDE.U32 R20, R7, 0x8, R20 ;  /* 0x0000000807140825 */ /* 0x000fe400078e0014 */
[----:B------:R-:W5:Y:S02]  /*09a0*/  @P0 LDG.E.64 R16, desc[UR6][R16.64] ;  /* 0x0000000610100981 */ /* 0x000f64000c1e1b00 */
[----:B------:R-:W-:Y:S02]  /*09b0*/  @!P1 IMAD R23, R3, R2, R6 ;  /* 0x0000000203179224 */ /* 0x000fe400078e0206 */
[----:B------:R-:W-:Y:S02]  /*09c0*/  @!P1 IMAD R25, R6, R0, R5 ;  /* 0x0000000006199224 */ /* 0x000fe400078e0205 */
[----:B------:R-:W5:Y:S01]  /*09d0*/  @P0 LDG.E.64 R6, desc[UR6][R20.64] ;  /* 0x0000000614060981 */ /* 0x000f62000c1e1b00 */
[----:B--2---:R-:W-:-:S04]  /*09e0*/  @!P1 IMAD.WIDE.U32 R12, R23, 0x8, R12 ;  /* 0x00000008170c9825 */ /* 0x004fc800078e000c */
[----:B---3--:R-:W-:Y:S02]  /*09f0*/  @!P1 IMAD.WIDE.U32 R8, R25, 0x8, R8 ;  /* 0x0000000819089825 */ /* 0x008fe400078e0008 */
[----:B------:R-:W2:Y:S04]  /*0a00*/  @!P1 LDG.E.64 R12, desc[UR6][R12.64] ;  /* 0x000000060c0c9981 */ /* 0x000ea8000c1e1b00 */
[----:B------:R-:W2:Y:S01]  /*0a10*/  @!P1 LDG.E.64 R8, desc[UR6][R8.64] ;  /* 0x0000000608089981 */ /* 0x000ea2000c1e1b00 */
[----:B----4-:R-:W-:-:S08]  /*0a20*/  @P0 DFMA R10, R14, R10, R18 ;  /* 0x0000000a0e0a022b */ /* 0x010fd00000000012 */
[----:B-----5:R-:W-:-:S08]  /*0a30*/  @P0 DFMA R18, R6, R16, R10 ;  /* 0x000000100612022b */ /* 0x020fd0000000000a */
[----:B--2---:R-:W-:-:S11]  /*0a40*/  @!P1 DFMA R18, R12, R8, R18 ;  /* 0x000000080c12922b */ /* 0x004fd60000000012 */
.L_x_0:
[----:B------:R-:W0:Y:S01]  /*0a50*/  LDC.64 R6, c[0x0][0x390] ;  /* 0x0000e400ff067b82 */ /* 0x000e220000000a00 */
[----:B------:R-:W-:-:S04]  /*0a60*/  IMAD R3, R3, R0, R5 ;  /* 0x0000000003037224 */ /* 0x000fc800078e0205 */
[----:B0-----:R-:W-:-:S05]  /*0a70*/  IMAD.WIDE.U32 R2, R3, 0x8, R6 ;  /* 0x0000000803027825 */ /* 0x001fca00078e0006 */
[----:B------:R-:W-:Y:S01]  /*0a80*/  STG.E.64 desc[UR6][R2.64], R18 ;  /* 0x0000001202007986 */ /* 0x000fe2000c101b06 */
[----:B------:R-:W-:Y:S05]  /*0a90*/  EXIT ;  /* 0x000000000000794d */ /* 0x000fea0003800000 */
.L_x_4:
[----:B------:R-:W-:-:S00]  /*0aa0*/  BRA `(.L_x_4) ;  /* 0xfffffffc00fc7947 */ /* 0x000fc0000383ffff */
[----:B------:R-:W-:-:S00]  /*0ab0*/  NOP ;  /* 0x0000000000007918 */ /* 0x000fc00000000000 */
        /* <DEDUP_REMOVED lines=12> */
.L_x_5:


//--------------------- .nv.global.init           --------------------------
	.section	.nv.global.init,"aw",@progbits
	.align	4
.nv.global.init:
	.type		mrg32k3aM1SubSeq,@object
	.size		mrg32k3aM1SubSeq,(mrg32k3aM2SubSeq - mrg32k3aM1SubSeq)
mrg32k3aM1SubSeq:
        /*0000*/ 	.byte	0x0b, 0xcc, 0xee, 0x04, 0x73, 0x29, 0x8b, 0x6f, 0xf6, 0x53, 0x03, 0xf6, 0x23, 0xf6, 0xea, 0xda
        /* <DEDUP_REMOVED lines=125> */
	.type		mrg32k3aM2SubSeq,@object
	.size		mrg32k3aM2SubSeq,(mrg32k3aM1 - mrg32k3aM2SubSeq)
mrg32k3aM2SubSeq:
        /* <DEDUP_REMOVED lines=126> */
	.type		mrg32k3aM1,@object
	.size		mrg32k3aM1,(mrg32k3aM1Seq - mrg32k3aM1)
mrg32k3aM1:
        /* <DEDUP_REMOVED lines=144> */
	.type		mrg32k3aM1Seq,@object
	.size		mrg32k3aM1Seq,(mrg32k3aM2 - mrg32k3aM1Seq)
mrg32k3aM1Seq:
        /* <DEDUP_REMOVED lines=144> */
	.type		mrg32k3aM2,@object
	.size		mrg32k3aM2,(mrg32k3aM2Seq - mrg32k3aM2)
mrg32k3aM2:
        /* <DEDUP_REMOVED lines=144> */
	.type		mrg32k3aM2Seq,@object
	.size		mrg32k3aM2Seq,(precalc_xorwow_matrix - mrg32k3aM2Seq)
mrg32k3aM2Seq:
        /* <DEDUP_REMOVED lines=144> */
	.type		precalc_xorwow_matrix,@object
	.size		precalc_xorwow_matrix,(precalc_xorwow_offset_matrix - precalc_xorwow_matrix)
precalc_xorwow_matrix:
        /* <DEDUP_REMOVED lines=6400> */
	.type		precalc_xorwow_offset_matrix,@object
	.size		precalc_xorwow_offset_matrix,(.L_1 - precalc_xorwow_offset_matrix)
precalc_xorwow_offset_matrix:
        /* <DEDUP_REMOVED lines=6400> */
.L_1:


//--------------------- .nv.shared.reserved.0     --------------------------
	.section	.nv.shared.reserved.0,"aw",@nobits
	.weak		__nv_reservedSMEM_offset_0_alias
	.size		__nv_reservedSMEM_offset_0_alias, 0, 64
	.other		__nv_reservedSMEM_offset_0_alias,@"STO_CUDA_RESERVED_SHARED STV_DEFAULT"
__nv_reservedSMEM_offset_0_alias:
	.zero		0
	.zero		64


//--------------------- .nv.constant0._Z4gemmPdS_S_iiii --------------------------
	.section	.nv.constant0._Z4gemmPdS_S_iiii,"a",@progbits
	.sectionflags	@""
	.align	4
.nv.constant0._Z4gemmPdS_S_iiii:
	.zero		936


//--------------------- SYMBOLS --------------------------

	.type		.nv.reservedSmem.offset0,@object
	.size		.nv.reservedSmem.offset0,0x4
